//
// Generated by NVIDIA NVVM Compiler
//
// Compiler Build ID: CL-36424714
// Cuda compilation tools, release 13.0, V13.0.88
// Based on NVVM 20.0.0
//

.version 9.0
.target sm_100
.address_size 64

	// .globl	_Z18count_equal_kernelPKiPiii
// _ZZ18count_equal_kernelPKiPiiiE11block_count has been demoted

.visible .entry _Z18count_equal_kernelPKiPiii(
	.param .u64 .ptr .align 1 _Z18count_equal_kernelPKiPiii_param_0,
	.param .u64 .ptr .align 1 _Z18count_equal_kernelPKiPiii_param_1,
	.param .u32 _Z18count_equal_kernelPKiPiii_param_2,
	.param .u32 _Z18count_equal_kernelPKiPiii_param_3
)
{
	.reg .pred 	%p<5>;
	.reg .b32 	%r<12>;
	.reg .b64 	%rd<7>;
	// demoted variable
	.shared .align 4 .u32 _ZZ18count_equal_kernelPKiPiiiE11block_count;
	ld.param.u64 	%rd1, [_Z18count_equal_kernelPKiPiii_param_0];
	ld.param.u64 	%rd2, [_Z18count_equal_kernelPKiPiii_param_1];
	ld.param.u32 	%r3, [_Z18count_equal_kernelPKiPiii_param_2];
	ld.param.u32 	%r4, [_Z18count_equal_kernelPKiPiii_param_3];
	mov.u32 	%r1, %tid.x;
	setp.ne.s32 	%p1, %r1, 0;
	@%p1 bra 	$L__BB0_2;
	mov.b32 	%r5, 0;
	st.shared.u32 	[_ZZ18count_equal_kernelPKiPiiiE11block_count], %r5;
$L__BB0_2:
	bar.sync 	0;
	mov.u32 	%r6, %ntid.x;
	mov.u32 	%r7, %ctaid.x;
	mad.lo.s32 	%r2, %r6, %r7, %r1;
	setp.ge.s32 	%p2, %r2, %r3;
	@%p2 bra 	$L__BB0_5;
	cvta.to.global.u64 	%rd3, %rd1;
	mul.wide.s32 	%rd4, %r2, 4;
	add.s64 	%rd5, %rd3, %rd4;
	ld.global.u32 	%r8, [%rd5];
	setp.ne.s32 	%p3, %r8, %r4;
	@%p3 bra 	$L__BB0_5;
	atom.shared.add.u32 	%r9, [_ZZ18count_equal_kernelPKiPiiiE11block_count], 1;
$L__BB0_5:
	setp.ne.s32 	%p4, %r1, 0;
	bar.sync 	0;
	@%p4 bra 	$L__BB0_7;
	ld.shared.u32 	%r10, [_ZZ18count_equal_kernelPKiPiiiE11block_count];
	cvta.to.global.u64 	%rd6, %rd2;
	atom.global.add.u32 	%r11, [%rd6], %r10;
$L__BB0_7:
	ret;

}


// ===== COMPILED SASS (sm_100) =====

	.target	sm_100

	.elftype	@"ET_EXEC"


//--------------------- .note.nv.tkinfo           --------------------------
	.section	.note.nv.tkinfo,"",@"SHT_NOTE"
	.sectionflags	@"SHF_NOTE_NV_TKINFO"
	.tkinfo
        /*0018*/ 	.word	0x00000002
        /*0030*/ 	.string	""
        /*0030*/ 	.string	"ptxas"
        /*0030*/ 	.string	"Cuda compilation tools, release 13.0, V13.0.88"
        /*0030*/ 	.string	"Build cuda_13.0.r13.0/compiler.36424714_0"
        /*0030*/ 	.string	"-arch sm_100 -m 64 "



//--------------------- .note.nv.cuinfo           --------------------------
	.section	.note.nv.cuinfo,"",@"SHT_NOTE"
	.sectionflags	@"SHF_NOTE_NV_CUINFO"
        /*0018*/ 	.short	0x0002
        /*001a*/ 	.short	0x0064
        /*001c*/ 	.short	0x0082
	.zero		2


//--------------------- .nv.info                  --------------------------
	.section	.nv.info,"",@"SHT_CUDA_INFO"
	.align	4


	//----- nvinfo : EIATTR_REGCOUNT
	.align		4
        /*0000*/ 	.byte	0x04, 0x2f
        /*0002*/ 	.short	(.L_1 - .L_0)
	.align		4
.L_0:
        /*0004*/ 	.word	index@(_Z18count_equal_kernelPKiPiii)
        /*0008*/ 	.word	0x00000008


	//----- nvinfo : EIATTR_FRAME_SIZE
	.align		4
.L_1:
        /*000c*/ 	.byte	0x04, 0x11
        /*000e*/ 	.short	(.L_3 - .L_2)
	.align		4
.L_2:
        /*0010*/ 	.word	index@(_Z18count_equal_kernelPKiPiii)
        /*0014*/ 	.word	0x00000000


	//----- nvinfo : EIATTR_MIN_STACK_SIZE
	.align		4
.L_3:
        /*0018*/ 	.byte	0x04, 0x12
        /*001a*/ 	.short	(.L_5 - .L_4)
	.align		4
.L_4:
        /*001c*/ 	.word	index@(_Z18count_equal_kernelPKiPiii)
        /*0020*/ 	.word	0x00000000
.L_5:


//--------------------- .nv.compat                --------------------------
	.section	.nv.compat,"",@"SHT_CUDA_COMPAT_INFO"
	.align	4
        /*0000*/ 	.byte	0x02, 0x09, 0x00, 0x00, 0x02, 0x02, 0x01, 0x00, 0x02, 0x05, 0x05, 0x00, 0x03, 0x07, 0x01, 0x01
        /*0010*/ 	.byte	0x02, 0x03, 0x00, 0x00, 0x02, 0x06, 0x01, 0x00, 0x04, 0x0b, 0x08, 0x00, 0x09, 0x00, 0x00, 0x00
        /*0020*/ 	.byte	0x00, 0x00, 0x00, 0x00


//--------------------- .nv.info._Z18count_equal_kernelPKiPiii --------------------------
	.section	.nv.info._Z18count_equal_kernelPKiPiii,"",@"SHT_CUDA_INFO"
	.sectionflags	@""
	.align	4


	//----- nvinfo : EIATTR_CUDA_API_VERSION
	.align		4
        /*0000*/ 	.byte	0x04, 0x37
        /*0002*/ 	.short	(.L_7 - .L_6)
.L_6:
        /*0004*/ 	.word	0x00000082


	//----- nvinfo : EIATTR_KPARAM_INFO
	.align		4
.L_7:
        /*0008*/ 	.byte	0x04, 0x17
        /*000a*/ 	.short	(.L_9 - .L_8)
.L_8:
        /*000c*/ 	.word	0x00000000
        /*0010*/ 	.short	0x0003
        /*0012*/ 	.short	0x0014
        /*0014*/ 	.byte	0x00, 0xf0, 0x11, 0x00


	//----- nvinfo : EIATTR_KPARAM_INFO
	.align		4
.L_9:
        /*0018*/ 	.byte	0x04, 0x17
        /*001a*/ 	.short	(.L_11 - .L_10)
.L_10:
        /*001c*/ 	.word	0x00000000
        /*0020*/ 	.short	0x0002
        /*0022*/ 	.short	0x0010
        /*0024*/ 	.byte	0x00, 0xf0, 0x11, 0x00


	//----- nvinfo : EIATTR_KPARAM_INFO
	.align		4
.L_11:
        /*0028*/ 	.byte	0x04, 0x17
        /*002a*/ 	.short	(.L_13 - .L_12)
.L_12:
        /*002c*/ 	.word	0x00000000
        /*0030*/ 	.short	0x0001
        /*0032*/ 	.short	0x0008
        /*0034*/ 	.byte	0x00, 0xf5, 0x21, 0x00


	//----- nvinfo : EIATTR_KPARAM_INFO
	.align		4
.L_13:
        /*0038*/ 	.byte	0x04, 0x17
        /*003a*/ 	.short	(.L_15 - .L_14)
.L_14:
        /*003c*/ 	.word	0x00000000
        /*0040*/ 	.short	0x0000
        /*0042*/ 	.short	0x0000
        /*0044*/ 	.byte	0x00, 0xf5, 0x21, 0x00


	//----- nvinfo : EIATTR_SPARSE_MMA_MASK
	.align		4
.L_15:
        /*0048*/ 	.byte	0x03, 0x50
        /*004a*/ 	.short	0x0000


	//----- nvinfo : EIATTR_MAXREG_COUNT
	.align		4
        /*004c*/ 	.byte	0x03, 0x1b
        /*004e*/ 	.short	0x00ff


	//----- nvinfo : EIATTR_NUM_BARRIERS
	.align		4
        /*0050*/ 	.byte	0x02, 0x4c
        /*0052*/ 	.byte	0x01
	.zero		1


	//----- nvinfo : EIATTR_MERCURY_ISA_VERSION
	.align		4
        /*0054*/ 	.byte	0x03, 0x5f
        /*0056*/ 	.short	0x0101


	//----- nvinfo : EIATTR_VRC_CTA_INIT_COUNT
	.align		4
        /*0058*/ 	.byte	0x02, 0x4a
	.zero		1
	.zero		1


	//----- nvinfo : EIATTR_EXIT_INSTR_OFFSETS
	.align		4
        /*005c*/ 	.byte	0x04, 0x1c
        /*005e*/ 	.short	(.L_17 - .L_16)


	//   ....[0]....
.L_16:
        /*0060*/ 	.word	0x000001c0


	//   ....[1]....
        /*0064*/ 	.word	0x00000230


	//----- nvinfo : EIATTR_CRS_STACK_SIZE
	.align		4
.L_17:
        /*0068*/ 	.byte	0x04, 0x1e
        /*006a*/ 	.short	(.L_19 - .L_18)
.L_18:
        /*006c*/ 	.word	0x00000000


	//----- nvinfo : EIATTR_CBANK_PARAM_SIZE
	.align		4
.L_19:
        /*0070*/ 	.byte	0x03, 0x19
        /*0072*/ 	.short	0x0018


	//----- nvinfo : EIATTR_PARAM_CBANK
	.align		4
        /*0074*/ 	.byte	0x04, 0x0a
        /*0076*/ 	.short	(.L_21 - .L_20)
	.align		4
.L_20:
        /*0078*/ 	.word	index@(.nv.constant0._Z18count_equal_kernelPKiPiii)
        /*007c*/ 	.short	0x0380
        /*007e*/ 	.short	0x0018


	//----- nvinfo : EIATTR_SW_WAR
	.align		4
.L_21:
        /*0080*/ 	.byte	0x04, 0x36
        /*0082*/ 	.short	(.L_23 - .L_22)
.L_22:
        /*0084*/ 	.word	0x00000008
.L_23:


//--------------------- .nv.callgraph             --------------------------
	.section	.nv.callgraph,"",@"SHT_CUDA_CALLGRAPH"
	.align	4
	.sectionentsize	8
	.align		4
        /*0000*/ 	.word	0x00000000
	.align		4
        /*0004*/ 	.word	0xffffffff
	.align		4
        /*0008*/ 	.word	0x00000000
	.align		4
        /*000c*/ 	.word	0xfffffffe
	.align		4
        /*0010*/ 	.word	0x00000000
	.align		4
        /*0014*/ 	.word	0xfffffffd
	.align		4
        /*0018*/ 	.word	0x00000000
	.align		4
        /*001c*/ 	.word	0xfffffffc


//--------------------- .text._Z18count_equal_kernelPKiPiii --------------------------
	.section	.text._Z18count_equal_kernelPKiPiii,"ax",@progbits
	.align	128
        .global         _Z18count_equal_kernelPKiPiii
        .type           _Z18count_equal_kernelPKiPiii,@function
        .size           _Z18count_equal_kernelPKiPiii,(.L_x_3 - _Z18count_equal_kernelPKiPiii)
        .other          _Z18count_equal_kernelPKiPiii,@"STO_CUDA_ENTRY STV_DEFAULT"
_Z18count_equal_kernelPKiPiii:
.text._Z18count_equal_kernelPKiPiii:
[----:B------:R-:W-:Y:S01]  /*0000*/  LDC R1, c[0x0][0x37c] ;  /* 0x0000df00ff017b82 */ /* 0x000fe20000000800 */
[----:B------:R-:W0:Y:S01]  /*0010*/  S2R R5, SR_TID.X ;  /* 0x0000000000057919 */ /* 0x000e220000002100 */
[----:B------:R-:W1:Y:S01]  /*0020*/  LDCU UR4, c[0x0][0x360] ;  /* 0x00006c00ff0477ac */ /* 0x000e620008000800 */
[----:B------:R-:W-:Y:S01]  /*0030*/  BSSY.RECONVERGENT B0, `(.L_x_0) ;  /* 0x0000017000007945 */ /* 0x000fe20003800200 */
[----:B------:R-:W1:Y:S01]  /*0040*/  S2R R0, SR_CTAID.X ;  /* 0x0000000000007919 */ /* 0x000e620000002500 */
[----:B------:R-:W2:Y:S01]  /*0050*/  LDCU UR5, c[0x0][0x390] ;  /* 0x00007200ff0577ac */ /* 0x000ea20008000800 */
[----:B------:R-:W3:Y:S01]  /*0060*/  LDCU.64 UR6, c[0x0][0x358] ;  /* 0x00006b00ff0677ac */ /* 0x000ee20008000a00 */
[----:B0-----:R-:W-:Y:S01]  /*0070*/  ISETP.NE.AND P0, PT, R5, RZ, PT ;  /* 0x000000ff0500720c */ /* 0x001fe20003f05270 */
[----:B-1----:R-:W-:-:S05]  /*0080*/  IMAD R5, R0, UR4, R5 ;  /* 0x0000000400057c24 */ /* 0x002fca000f8e0205 */
[----:B--2---:R-:W-:-:S07]  /*0090*/  ISETP.GE.AND P1, PT, R5, UR5, PT ;  /* 0x0000000505007c0c */ /* 0x004fce000bf26270 */
[----:B------:R-:W0:Y:S01]  /*00a0*/  @!P0 S2R R3, SR_CgaCtaId ;  /* 0x0000000000038919 */ /* 0x000e220000008800 */
[----:B------:R-:W-:-:S04]  /*00b0*/  @!P0 MOV R0, 0x400 ;  /* 0x0000040000008802 */ /* 0x000fc80000000f00 */
[----:B0-----:R-:W-:-:S05]  /*00c0*/  @!P0 LEA R0, R3, R0, 0x18 ;  /* 0x0000000003008211 */ /* 0x001fca00078ec0ff */
[----:B------:R0:W-:Y:S01]  /*00d0*/  @!P0 STS [R0], RZ ;  /* 0x000000ff00008388 */ /* 0x0001e20000000800 */
[----:B------:R-:W-:Y:S06]  /*00e0*/  BAR.SYNC.DEFER_BLOCKING 0x0 ;  /* 0x0000000000007b1d */ /* 0x000fec0000010000 */
[----:B---3--:R-:W-:Y:S05]  /*00f0*/  @P1 BRA `(.L_x_1) ;  /* 0x0000000000281947 */ /* 0x008fea0003800000 */
[----:B------:R-:W1:Y:S01]  /*0100*/  LDC.64 R2, c[0x0][0x380] ;  /* 0x0000e000ff027b82 */ /* 0x000e620000000a00 */
[----:B------:R-:W2:Y:S01]  /*0110*/  LDCU UR4, c[0x0][0x394] ;  /* 0x00007280ff0477ac */ /* 0x000ea20008000800 */
[----:B-1----:R-:W-:-:S06]  /*0120*/  IMAD.WIDE R2, R5, 0x4, R2 ;  /* 0x0000000405027825 */ /* 0x002fcc00078e0202 */
[----:B------:R-:W2:Y:S02]  /*0130*/  LDG.E R2, desc[UR6][R2.64] ;  /* 0x0000000602027981 */ /* 0x000ea4000c1e1900 */
[----:B--2---:R-:W-:-:S13]  /*0140*/  ISETP.NE.AND P1, PT, R2, UR4, PT ;  /* 0x0000000402007c0c */ /* 0x004fda000bf25270 */
[----:B------:R-:W-:Y:S05]  /*0150*/  @P1 BRA `(.L_x_1) ;  /* 0x0000000000101947 */ /* 0x000fea0003800000 */
[----:B------:R-:W1:Y:S01]  /*0160*/  S2UR UR5, SR_CgaCtaId ;  /* 0x00000000000579c3 */ /* 0x000e620000008800 */
[----:B------:R-:W-:Y:S02]  /*0170*/  UMOV UR4, 0x400 ;  /* 0x0000040000047882 */ /* 0x000fe40000000000 */
[----:B-1----:R-:W-:-:S09]  /*0180*/  ULEA UR4, UR5, UR4, 0x18 ;  /* 0x0000000405047291 */ /* 0x002fd2000f8ec0ff */
[----:B------:R-:W-:Y:S03]  /*0190*/  ATOMS.POPC.INC.32 RZ, [UR4] ;  /* 0x00000000ffff7f8c */ /* 0x000fe6000d800004 */
.L_x_1:
[----:B------:R-:W-:Y:S05]  /*01a0*/  BSYNC.RECONVERGENT B0 ;  /* 0x0000000000007941 */ /* 0x000fea0003800200 */
.L_x_0:
[----:B------:R-:W-:Y:S06]  /*01b0*/  BAR.SYNC.DEFER_BLOCKING 0x0 ;  /* 0x0000000000007b1d */ /* 0x000fec0000010000 */
[----:B------:R-:W-:Y:S05]  /*01c0*/  @P0 EXIT ;  /* 0x000000000000094d */ /* 0x000fea0003800000 */
[----:B------:R-:W1:Y:S01]  /*01d0*/  S2UR UR5, SR_CgaCtaId ;  /* 0x00000000000579c3 */ /* 0x000e620000008800 */
[----:B------:R-:W-:-:S07]  /*01e0*/  UMOV UR4, 0x400 ;  /* 0x0000040000047882 */ /* 0x000fce0000000000 */
[----:B------:R-:W2:Y:S01]  /*01f0*/  LDC.64 R2, c[0x0][0x388] ;  /* 0x0000e200ff027b82 */ /* 0x000ea20000000a00 */
[----:B-1----:R-:W-:-:S09]  /*0200*/  ULEA UR4, UR5, UR4, 0x18 ;  /* 0x0000000405047291 */ /* 0x002fd2000f8ec0ff */
[----:B------:R-:W2:Y:S04]  /*0210*/  LDS R5, [UR4] ;  /* 0x00000004ff057984 */ /* 0x000ea80008000800 */
[----:B--2---:R-:W-:Y:S01]  /*0220*/  REDG.E.ADD.STRONG.GPU desc[UR6][R2.64], R5 ;  /* 0x000000050200798e */ /* 0x004fe2000c12e106 */
[----:B------:R-:W-:Y:S05]  /*0230*/  EXIT ;  /* 0x000000000000794d */ /* 0x000fea0003800000 */
.L_x_2:
[----:B------:R-:W-:-:S00]  /*0240*/  BRA `(.L_x_2) ;  /* 0xfffffffc00fc7947 */ /* 0x000fc0000383ffff */
[----:B------:R-:W-:-:S00]  /*0250*/  NOP ;  /* 0x0000000000007918 */ /* 0x000fc00000000000 */
        /* <DEDUP_REMOVED lines=10> */
.L_x_3:


//--------------------- .nv.shared._Z18count_equal_kernelPKiPiii --------------------------
	.section	.nv.shared._Z18count_equal_kernelPKiPiii,"aw",@nobits
	.sectionflags	@""
	.align	4
.nv.shared._Z18count_equal_kernelPKiPiii:
	.zero		1028


//--------------------- .nv.shared.reserved.0     --------------------------
	.section	.nv.shared.reserved.0,"aw",@nobits
	.weak		__nv_reservedSMEM_offset_0_alias
	.size		__nv_reservedSMEM_offset_0_alias, 0, 64
	.other		__nv_reservedSMEM_offset_0_alias,@"STO_CUDA_RESERVED_SHARED STV_DEFAULT"
__nv_reservedSMEM_offset_0_alias:
	.zero		0
	.zero		64


//--------------------- .nv.constant0._Z18count_equal_kernelPKiPiii --------------------------
	.section	.nv.constant0._Z18count_equal_kernelPKiPiii,"a",@progbits
	.sectionflags	@""
	.align	4
.nv.constant0._Z18count_equal_kernelPKiPiii:
	.zero		920


//--------------------- SYMBOLS --------------------------

	.type		.nv.reservedSmem.offset0,@object
	.size		.nv.reservedSmem.offset0,0x4
	.type		.nv.reservedSmem.cap,@object
	.size		.nv.reservedSmem.cap,0x4
